//
// Generated by NVIDIA NVVM Compiler
//
// Compiler Build ID: CL-36424714
// Cuda compilation tools, release 13.0, V13.0.88
// Based on NVVM 20.0.0
//

.version 9.0
.target sm_100
.address_size 64

	// .globl	_Z10ArrVectMulPfS_S_i

.visible .entry _Z10ArrVectMulPfS_S_i(
	.param .u64 .ptr .align 1 _Z10ArrVectMulPfS_S_i_param_0,
	.param .u64 .ptr .align 1 _Z10ArrVectMulPfS_S_i_param_1,
	.param .u64 .ptr .align 1 _Z10ArrVectMulPfS_S_i_param_2,
	.param .u32 _Z10ArrVectMulPfS_S_i_param_3
)
{
	.reg .pred 	%p<10>;
	.reg .b32 	%r<38>;
	.reg .b32 	%f<100>;
	.reg .b64 	%rd<31>;

	ld.param.u64 	%rd11, [_Z10ArrVectMulPfS_S_i_param_0];
	ld.param.u64 	%rd12, [_Z10ArrVectMulPfS_S_i_param_1];
	ld.param.u64 	%rd13, [_Z10ArrVectMulPfS_S_i_param_2];
	ld.param.u32 	%r23, [_Z10ArrVectMulPfS_S_i_param_3];
	cvta.to.global.u64 	%rd1, %rd12;
	cvta.to.global.u64 	%rd2, %rd11;
	cvta.to.global.u64 	%rd14, %rd13;
	mov.u32 	%r24, %ntid.x;
	mov.u32 	%r25, %ctaid.x;
	mov.u32 	%r26, %tid.x;
	mad.lo.s32 	%r1, %r24, %r25, %r26;
	mul.wide.s32 	%rd15, %r1, 4;
	add.s64 	%rd3, %rd14, %rd15;
	mov.b32 	%r27, 0;
	st.global.u32 	[%rd3], %r27;
	setp.lt.s32 	%p1, %r23, 1;
	@%p1 bra 	$L__BB0_13;
	mul.lo.s32 	%r2, %r23, %r1;
	and.b32  	%r3, %r23, 15;
	setp.lt.u32 	%p2, %r23, 16;
	mov.b32 	%r34, 0;
	mov.f32 	%f96, 0f00000000;
	@%p2 bra 	$L__BB0_4;
	and.b32  	%r34, %r23, 2147483632;
	neg.s32 	%r32, %r34;
	add.s64 	%rd4, %rd2, 32;
	add.s64 	%rd29, %rd1, 32;
	mov.f32 	%f96, 0f00000000;
	mov.u32 	%r31, %r2;
$L__BB0_3:
	.pragma "nounroll";
	mul.wide.s32 	%rd16, %r31, 4;
	add.s64 	%rd17, %rd4, %rd16;
	ld.global.f32 	%f12, [%rd17+-32];
	ld.global.f32 	%f13, [%rd29+-32];
	fma.rn.f32 	%f14, %f12, %f13, %f96;
	st.global.f32 	[%rd3], %f14;
	ld.global.f32 	%f15, [%rd17+-28];
	ld.global.f32 	%f16, [%rd29+-28];
	fma.rn.f32 	%f17, %f15, %f16, %f14;
	st.global.f32 	[%rd3], %f17;
	ld.global.f32 	%f18, [%rd17+-24];
	ld.global.f32 	%f19, [%rd29+-24];
	fma.rn.f32 	%f20, %f18, %f19, %f17;
	st.global.f32 	[%rd3], %f20;
	ld.global.f32 	%f21, [%rd17+-20];
	ld.global.f32 	%f22, [%rd29+-20];
	fma.rn.f32 	%f23, %f21, %f22, %f20;
	st.global.f32 	[%rd3], %f23;
	ld.global.f32 	%f24, [%rd17+-16];
	ld.global.f32 	%f25, [%rd29+-16];
	fma.rn.f32 	%f26, %f24, %f25, %f23;
	st.global.f32 	[%rd3], %f26;
	ld.global.f32 	%f27, [%rd17+-12];
	ld.global.f32 	%f28, [%rd29+-12];
	fma.rn.f32 	%f29, %f27, %f28, %f26;
	st.global.f32 	[%rd3], %f29;
	ld.global.f32 	%f30, [%rd17+-8];
	ld.global.f32 	%f31, [%rd29+-8];
	fma.rn.f32 	%f32, %f30, %f31, %f29;
	st.global.f32 	[%rd3], %f32;
	ld.global.f32 	%f33, [%rd17+-4];
	ld.global.f32 	%f34, [%rd29+-4];
	fma.rn.f32 	%f35, %f33, %f34, %f32;
	st.global.f32 	[%rd3], %f35;
	ld.global.f32 	%f36, [%rd17];
	ld.global.f32 	%f37, [%rd29];
	fma.rn.f32 	%f38, %f36, %f37, %f35;
	st.global.f32 	[%rd3], %f38;
	ld.global.f32 	%f39, [%rd17+4];
	ld.global.f32 	%f40, [%rd29+4];
	fma.rn.f32 	%f41, %f39, %f40, %f38;
	st.global.f32 	[%rd3], %f41;
	ld.global.f32 	%f42, [%rd17+8];
	ld.global.f32 	%f43, [%rd29+8];
	fma.rn.f32 	%f44, %f42, %f43, %f41;
	st.global.f32 	[%rd3], %f44;
	ld.global.f32 	%f45, [%rd17+12];
	ld.global.f32 	%f46, [%rd29+12];
	fma.rn.f32 	%f47, %f45, %f46, %f44;
	st.global.f32 	[%rd3], %f47;
	ld.global.f32 	%f48, [%rd17+16];
	ld.global.f32 	%f49, [%rd29+16];
	fma.rn.f32 	%f50, %f48, %f49, %f47;
	st.global.f32 	[%rd3], %f50;
	ld.global.f32 	%f51, [%rd17+20];
	ld.global.f32 	%f52, [%rd29+20];
	fma.rn.f32 	%f53, %f51, %f52, %f50;
	st.global.f32 	[%rd3], %f53;
	ld.global.f32 	%f54, [%rd17+24];
	ld.global.f32 	%f55, [%rd29+24];
	fma.rn.f32 	%f56, %f54, %f55, %f53;
	st.global.f32 	[%rd3], %f56;
	ld.global.f32 	%f57, [%rd17+28];
	ld.global.f32 	%f58, [%rd29+28];
	fma.rn.f32 	%f96, %f57, %f58, %f56;
	st.global.f32 	[%rd3], %f96;
	add.s32 	%r32, %r32, 16;
	add.s32 	%r31, %r31, 16;
	add.s64 	%rd29, %rd29, 64;
	setp.ne.s32 	%p3, %r32, 0;
	@%p3 bra 	$L__BB0_3;
$L__BB0_4:
	setp.eq.s32 	%p4, %r3, 0;
	@%p4 bra 	$L__BB0_13;
	and.b32  	%r11, %r23, 7;
	setp.lt.u32 	%p5, %r3, 8;
	@%p5 bra 	$L__BB0_7;
	add.s32 	%r29, %r34, %r2;
	mul.wide.s32 	%rd18, %r29, 4;
	add.s64 	%rd19, %rd2, %rd18;
	ld.global.f32 	%f59, [%rd19];
	mul.wide.u32 	%rd20, %r34, 4;
	add.s64 	%rd21, %rd1, %rd20;
	ld.global.f32 	%f60, [%rd21];
	fma.rn.f32 	%f61, %f59, %f60, %f96;
	st.global.f32 	[%rd3], %f61;
	ld.global.f32 	%f62, [%rd19+4];
	ld.global.f32 	%f63, [%rd21+4];
	fma.rn.f32 	%f64, %f62, %f63, %f61;
	st.global.f32 	[%rd3], %f64;
	ld.global.f32 	%f65, [%rd19+8];
	ld.global.f32 	%f66, [%rd21+8];
	fma.rn.f32 	%f67, %f65, %f66, %f64;
	st.global.f32 	[%rd3], %f67;
	ld.global.f32 	%f68, [%rd19+12];
	ld.global.f32 	%f69, [%rd21+12];
	fma.rn.f32 	%f70, %f68, %f69, %f67;
	st.global.f32 	[%rd3], %f70;
	ld.global.f32 	%f71, [%rd19+16];
	ld.global.f32 	%f72, [%rd21+16];
	fma.rn.f32 	%f73, %f71, %f72, %f70;
	st.global.f32 	[%rd3], %f73;
	ld.global.f32 	%f74, [%rd19+20];
	ld.global.f32 	%f75, [%rd21+20];
	fma.rn.f32 	%f76, %f74, %f75, %f73;
	st.global.f32 	[%rd3], %f76;
	ld.global.f32 	%f77, [%rd19+24];
	ld.global.f32 	%f78, [%rd21+24];
	fma.rn.f32 	%f79, %f77, %f78, %f76;
	st.global.f32 	[%rd3], %f79;
	ld.global.f32 	%f80, [%rd19+28];
	ld.global.f32 	%f81, [%rd21+28];
	fma.rn.f32 	%f96, %f80, %f81, %f79;
	st.global.f32 	[%rd3], %f96;
	add.s32 	%r34, %r34, 8;
$L__BB0_7:
	setp.eq.s32 	%p6, %r11, 0;
	@%p6 bra 	$L__BB0_13;
	and.b32  	%r14, %r23, 3;
	setp.lt.u32 	%p7, %r11, 4;
	@%p7 bra 	$L__BB0_10;
	add.s32 	%r30, %r34, %r2;
	mul.wide.s32 	%rd22, %r30, 4;
	add.s64 	%rd23, %rd2, %rd22;
	ld.global.f32 	%f82, [%rd23];
	mul.wide.u32 	%rd24, %r34, 4;
	add.s64 	%rd25, %rd1, %rd24;
	ld.global.f32 	%f83, [%rd25];
	fma.rn.f32 	%f84, %f82, %f83, %f96;
	st.global.f32 	[%rd3], %f84;
	ld.global.f32 	%f85, [%rd23+4];
	ld.global.f32 	%f86, [%rd25+4];
	fma.rn.f32 	%f87, %f85, %f86, %f84;
	st.global.f32 	[%rd3], %f87;
	ld.global.f32 	%f88, [%rd23+8];
	ld.global.f32 	%f89, [%rd25+8];
	fma.rn.f32 	%f90, %f88, %f89, %f87;
	st.global.f32 	[%rd3], %f90;
	ld.global.f32 	%f91, [%rd23+12];
	ld.global.f32 	%f92, [%rd25+12];
	fma.rn.f32 	%f96, %f91, %f92, %f90;
	st.global.f32 	[%rd3], %f96;
	add.s32 	%r34, %r34, 4;
$L__BB0_10:
	setp.eq.s32 	%p8, %r14, 0;
	@%p8 bra 	$L__BB0_13;
	mul.wide.u32 	%rd26, %r34, 4;
	add.s64 	%rd30, %rd1, %rd26;
	add.s32 	%r37, %r34, %r2;
	neg.s32 	%r36, %r14;
$L__BB0_12:
	.pragma "nounroll";
	mul.wide.s32 	%rd27, %r37, 4;
	add.s64 	%rd28, %rd2, %rd27;
	ld.global.f32 	%f93, [%rd28];
	ld.global.f32 	%f94, [%rd30];
	fma.rn.f32 	%f96, %f93, %f94, %f96;
	st.global.f32 	[%rd3], %f96;
	add.s64 	%rd30, %rd30, 4;
	add.s32 	%r37, %r37, 1;
	add.s32 	%r36, %r36, 1;
	setp.ne.s32 	%p9, %r36, 0;
	@%p9 bra 	$L__BB0_12;
$L__BB0_13:
	ret;

}


// ===== COMPILED SASS (sm_100) =====

	.target	sm_100

	.elftype	@"ET_EXEC"


//--------------------- .note.nv.tkinfo           --------------------------
	.section	.note.nv.tkinfo,"",@"SHT_NOTE"
	.sectionflags	@"SHF_NOTE_NV_TKINFO"
	.tkinfo
        /*0018*/ 	.word	0x00000002
        /*0030*/ 	.string	""
        /*0030*/ 	.string	"ptxas"
        /*0030*/ 	.string	"Cuda compilation tools, release 13.0, V13.0.88"
        /*0030*/ 	.string	"Build cuda_13.0.r13.0/compiler.36424714_0"
        /*0030*/ 	.string	"-arch sm_100 -m 64 "



//--------------------- .note.nv.cuinfo           --------------------------
	.section	.note.nv.cuinfo,"",@"SHT_NOTE"
	.sectionflags	@"SHF_NOTE_NV_CUINFO"
        /*0018*/ 	.short	0x0002
        /*001a*/ 	.short	0x0064
        /*001c*/ 	.short	0x0082
	.zero		2


//--------------------- .nv.info                  --------------------------
	.section	.nv.info,"",@"SHT_CUDA_INFO"
	.align	4


	//----- nvinfo : EIATTR_REGCOUNT
	.align		4
        /*0000*/ 	.byte	0x04, 0x2f
        /*0002*/ 	.short	(.L_1 - .L_0)
	.align		4
.L_0:
        /*0004*/ 	.word	index@(_Z10ArrVectMulPfS_S_i)
        /*0008*/ 	.word	0x00000016


	//----- nvinfo : EIATTR_FRAME_SIZE
	.align		4
.L_1:
        /*000c*/ 	.byte	0x04, 0x11
        /*000e*/ 	.short	(.L_3 - .L_2)
	.align		4
.L_2:
        /*0010*/ 	.word	index@(_Z10ArrVectMulPfS_S_i)
        /*0014*/ 	.word	0x00000000


	//----- nvinfo : EIATTR_MIN_STACK_SIZE
	.align		4
.L_3:
        /*0018*/ 	.byte	0x04, 0x12
        /*001a*/ 	.short	(.L_5 - .L_4)
	.align		4
.L_4:
        /*001c*/ 	.word	index@(_Z10ArrVectMulPfS_S_i)
        /*0020*/ 	.word	0x00000000
.L_5:


//--------------------- .nv.compat                --------------------------
	.section	.nv.compat,"",@"SHT_CUDA_COMPAT_INFO"
	.align	4
        /*0000*/ 	.byte	0x02, 0x09, 0x00, 0x00, 0x02, 0x02, 0x01, 0x00, 0x02, 0x05, 0x05, 0x00, 0x03, 0x07, 0x01, 0x01
        /*0010*/ 	.byte	0x02, 0x03, 0x00, 0x00, 0x02, 0x06, 0x01, 0x00, 0x04, 0x0b, 0x08, 0x00, 0x09, 0x00, 0x00, 0x00
        /*0020*/ 	.byte	0x00, 0x00, 0x00, 0x00


//--------------------- .nv.info._Z10ArrVectMulPfS_S_i --------------------------
	.section	.nv.info._Z10ArrVectMulPfS_S_i,"",@"SHT_CUDA_INFO"
	.sectionflags	@""
	.align	4


	//----- nvinfo : EIATTR_CUDA_API_VERSION
	.align		4
        /*0000*/ 	.byte	0x04, 0x37
        /*0002*/ 	.short	(.L_7 - .L_6)
.L_6:
        /*0004*/ 	.word	0x00000082


	//----- nvinfo : EIATTR_KPARAM_INFO
	.align		4
.L_7:
        /*0008*/ 	.byte	0x04, 0x17
        /*000a*/ 	.short	(.L_9 - .L_8)
.L_8:
        /*000c*/ 	.word	0x00000000
        /*0010*/ 	.short	0x0003
        /*0012*/ 	.short	0x0018
        /*0014*/ 	.byte	0x00, 0xf0, 0x11, 0x00


	//----- nvinfo : EIATTR_KPARAM_INFO
	.align		4
.L_9:
        /*0018*/ 	.byte	0x04, 0x17
        /*001a*/ 	.short	(.L_11 - .L_10)
.L_10:
        /*001c*/ 	.word	0x00000000
        /*0020*/ 	.short	0x0002
        /*0022*/ 	.short	0x0010
        /*0024*/ 	.byte	0x00, 0xf5, 0x21, 0x00


	//----- nvinfo : EIATTR_KPARAM_INFO
	.align		4
.L_11:
        /*0028*/ 	.byte	0x04, 0x17
        /*002a*/ 	.short	(.L_13 - .L_12)
.L_12:
        /*002c*/ 	.word	0x00000000
        /*0030*/ 	.short	0x0001
        /*0032*/ 	.short	0x0008
        /*0034*/ 	.byte	0x00, 0xf5, 0x21, 0x00


	//----- nvinfo : EIATTR_KPARAM_INFO
	.align		4
.L_13:
        /*0038*/ 	.byte	0x04, 0x17
        /*003a*/ 	.short	(.L_15 - .L_14)
.L_14:
        /*003c*/ 	.word	0x00000000
        /*0040*/ 	.short	0x0000
        /*0042*/ 	.short	0x0000
        /*0044*/ 	.byte	0x00, 0xf5, 0x21, 0x00


	//----- nvinfo : EIATTR_SPARSE_MMA_MASK
	.align		4
.L_15:
        /*0048*/ 	.byte	0x03, 0x50
        /*004a*/ 	.short	0x0000


	//----- nvinfo : EIATTR_MAXREG_COUNT
	.align		4
        /*004c*/ 	.byte	0x03, 0x1b
        /*004e*/ 	.short	0x00ff


	//----- nvinfo : EIATTR_MERCURY_ISA_VERSION
	.align		4
        /*0050*/ 	.byte	0x03, 0x5f
        /*0052*/ 	.short	0x0101


	//----- nvinfo : EIATTR_VRC_CTA_INIT_COUNT
	.align		4
        /*0054*/ 	.byte	0x02, 0x4a
	.zero		1
	.zero		1


	//----- nvinfo : EIATTR_EXIT_INSTR_OFFSETS
	.align		4
        /*0058*/ 	.byte	0x04, 0x1c
        /*005a*/ 	.short	(.L_17 - .L_16)


	//   ....[0]....
.L_16:
        /*005c*/ 	.word	0x000000b0


	//   ....[1]....
        /*0060*/ 	.word	0x00000690


	//   ....[2]....
        /*0064*/ 	.word	0x00000940


	//   ....[3]....
        /*0068*/ 	.word	0x00000af0


	//   ....[4]....
        /*006c*/ 	.word	0x00000c00


	//----- nvinfo : EIATTR_CBANK_PARAM_SIZE
	.align		4
.L_17:
        /*0070*/ 	.byte	0x03, 0x19
        /*0072*/ 	.short	0x001c


	//----- nvinfo : EIATTR_PARAM_CBANK
	.align		4
        /*0074*/ 	.byte	0x04, 0x0a
        /*0076*/ 	.short	(.L_19 - .L_18)
	.align		4
.L_18:
        /*0078*/ 	.word	index@(.nv.constant0._Z10ArrVectMulPfS_S_i)
        /*007c*/ 	.short	0x0380
        /*007e*/ 	.short	0x001c


	//----- nvinfo : EIATTR_SW_WAR
	.align		4
.L_19:
        /*0080*/ 	.byte	0x04, 0x36
        /*0082*/ 	.short	(.L_21 - .L_20)
.L_20:
        /*0084*/ 	.word	0x00000008
.L_21:


//--------------------- .nv.callgraph             --------------------------
	.section	.nv.callgraph,"",@"SHT_CUDA_CALLGRAPH"
	.align	4
	.sectionentsize	8
	.align		4
        /*0000*/ 	.word	0x00000000
	.align		4
        /*0004*/ 	.word	0xffffffff
	.align		4
        /*0008*/ 	.word	0x00000000
	.align		4
        /*000c*/ 	.word	0xfffffffe
	.align		4
        /*0010*/ 	.word	0x00000000
	.align		4
        /*0014*/ 	.word	0xfffffffd
	.align		4
        /*0018*/ 	.word	0x00000000
	.align		4
        /*001c*/ 	.word	0xfffffffc


//--------------------- .text._Z10ArrVectMulPfS_S_i --------------------------
	.section	.text._Z10ArrVectMulPfS_S_i,"ax",@progbits
	.align	128
        .global         _Z10ArrVectMulPfS_S_i
        .type           _Z10ArrVectMulPfS_S_i,@function
        .size           _Z10ArrVectMulPfS_S_i,(.L_x_6 - _Z10ArrVectMulPfS_S_i)
        .other          _Z10ArrVectMulPfS_S_i,@"STO_CUDA_ENTRY STV_DEFAULT"
_Z10ArrVectMulPfS_S_i:
.text._Z10ArrVectMulPfS_S_i:
[----:B------:R-:W-:Y:S01]  /*0000*/  LDC R1, c[0x0][0x37c] ;  /* 0x0000df00ff017b82 */ /* 0x000fe20000000800 */
[----:B------:R-:W0:Y:S07]  /*0010*/  S2R R5, SR_CTAID.X ;  /* 0x0000000000057919 */ /* 0x000e2e0000002500 */
[----:B------:R-:W1:Y:S01]  /*0020*/  LDC R4, c[0x0][0x398] ;  /* 0x0000e600ff047b82 */ /* 0x000e620000000800 */
[----:B------:R-:W0:Y:S01]  /*0030*/  LDCU UR4, c[0x0][0x360] ;  /* 0x00006c00ff0477ac */ /* 0x000e220008000800 */
[----:B------:R-:W0:Y:S01]  /*0040*/  S2R R0, SR_TID.X ;  /* 0x0000000000007919 */ /* 0x000e220000002100 */
[----:B------:R-:W2:Y:S05]  /*0050*/  LDCU.64 UR12, c[0x0][0x358] ;  /* 0x00006b00ff0c77ac */ /* 0x000eaa0008000a00 */
[----:B------:R-:W3:Y:S01]  /*0060*/  LDC.64 R2, c[0x0][0x390] ;  /* 0x0000e400ff027b82 */ /* 0x000ee20000000a00 */
[----:B-1----:R-:W-:Y:S01]  /*0070*/  ISETP.GE.AND P0, PT, R4, 0x1, PT ;  /* 0x000000010400780c */ /* 0x002fe20003f06270 */
[----:B0-----:R-:W-:-:S04]  /*0080*/  IMAD R5, R5, UR4, R0 ;  /* 0x0000000405057c24 */ /* 0x001fc8000f8e0200 */
[----:B---3--:R-:W-:-:S05]  /*0090*/  IMAD.WIDE R2, R5, 0x4, R2 ;  /* 0x0000000405027825 */ /* 0x008fca00078e0202 */
[----:B--2---:R0:W-:Y:S03]  /*00a0*/  STG.E desc[UR12][R2.64], RZ ;  /* 0x000000ff02007986 */ /* 0x0041e6000c10190c */
[----:B------:R-:W-:Y:S05]  /*00b0*/  @!P0 EXIT ;  /* 0x000000000000894d */ /* 0x000fea0003800000 */
[C---:B------:R-:W-:Y:S01]  /*00c0*/  ISETP.GE.U32.AND P1, PT, R4.reuse, 0x10, PT ;  /* 0x000000100400780c */ /* 0x040fe20003f26070 */
[----:B------:R-:W-:Y:S01]  /*00d0*/  HFMA2 R7, -RZ, RZ, 0, 0 ;  /* 0x00000000ff077431 */ /* 0x000fe200000001ff */
[----:B------:R-:W-:Y:S01]  /*00e0*/  LOP3.LUT R17, R4, 0xf, RZ, 0xc0, !PT ;  /* 0x0000000f04117812 */ /* 0x000fe200078ec0ff */
[----:B------:R-:W-:Y:S01]  /*00f0*/  IMAD R0, R5, R4, RZ ;  /* 0x0000000405007224 */ /* 0x000fe200078e02ff */
[----:B------:R-:W-:Y:S02]  /*0100*/  MOV R5, RZ ;  /* 0x000000ff00057202 */ /* 0x000fe40000000f00 */
[----:B------:R-:W-:-:S07]  /*0110*/  ISETP.NE.AND P0, PT, R17, RZ, PT ;  /* 0x000000ff1100720c */ /* 0x000fce0003f05270 */
[----:B------:R-:W-:Y:S06]  /*0120*/  @!P1 BRA `(.L_x_0) ;  /* 0x0000000400589947 */ /* 0x000fec0003800000 */
[----:B------:R-:W1:Y:S01]  /*0130*/  LDCU.128 UR8, c[0x0][0x380] ;  /* 0x00007000ff0877ac */ /* 0x000e620008000c00 */
[----:B------:R-:W-:Y:S02]  /*0140*/  LOP3.LUT R7, R4, 0x7ffffff0, RZ, 0xc0, !PT ;  /* 0x7ffffff004077812 */ /* 0x000fe400078ec0ff */
[----:B------:R-:W-:Y:S02]  /*0150*/  MOV R5, RZ ;  /* 0x000000ff00057202 */ /* 0x000fe40000000f00 */
[----:B------:R-:W-:Y:S02]  /*0160*/  MOV R12, R0 ;  /* 0x00000000000c7202 */ /* 0x000fe40000000f00 */
[----:B------:R-:W-:Y:S01]  /*0170*/  IADD3 R6, PT, PT, -R7, RZ, RZ ;  /* 0x000000ff07067210 */ /* 0x000fe20007ffe1ff */
[----:B-1----:R-:W-:Y:S02]  /*0180*/  UIADD3 UR4, UP1, UPT, UR10, 0x20, URZ ;  /* 0x000000200a047890 */ /* 0x002fe4000ff3e0ff */
[----:B------:R-:W-:-:S02]  /*0190*/  UIADD3 UR6, UP0, UPT, UR8, 0x20, URZ ;  /* 0x0000002008067890 */ /* 0x000fc4000ff1e0ff */
[----:B------:R-:W-:Y:S02]  /*01a0*/  UIADD3.X UR5, UPT, UPT, URZ, UR11, URZ, UP1, !UPT ;  /* 0x0000000bff057290 */ /* 0x000fe40008ffe4ff */
[----:B------:R-:W-:Y:S01]  /*01b0*/  MOV R13, UR4 ;  /* 0x00000004000d7c02 */ /* 0x000fe20008000f00 */
[----:B------:R-:W-:-:S03]  /*01c0*/  UIADD3.X UR7, UPT, UPT, URZ, UR9, URZ, UP0, !UPT ;  /* 0x00000009ff077290 */ /* 0x000fc600087fe4ff */
[----:B------:R-:W-:-:S09]  /*01d0*/  MOV R14, UR5 ;  /* 0x00000005000e7c02 */ /* 0x000fd20008000f00 */
.L_x_1:
[----:B------:R-:W-:Y:S02]  /*01e0*/  MOV R10, UR6 ;  /* 0x00000006000a7c02 */ /* 0x000fe40008000f00 */
[----:B------:R-:W-:Y:S02]  /*01f0*/  MOV R11, UR7 ;  /* 0x00000007000b7c02 */ /* 0x000fe40008000f00 */
[----:B------:R-:W-:Y:S02]  /*0200*/  MOV R8, R13 ;  /* 0x0000000d00087202 */ /* 0x000fe40000000f00 */
[----:B------:R-:W-:Y:S01]  /*0210*/  MOV R9, R14 ;  /* 0x0000000e00097202 */ /* 0x000fe20000000f00 */
[----:B------:R-:W-:-:S04]  /*0220*/  IMAD.WIDE R10, R12, 0x4, R10 ;  /* 0x000000040c0a7825 */ /* 0x000fc800078e020a */
[----:B------:R-:W2:Y:S04]  /*0230*/  LDG.E R13, desc[UR12][R8.64+-0x20] ;  /* 0xffffe00c080d7981 */ /* 0x000ea8000c1e1900 */
[----:B------:R-:W2:Y:S02]  /*0240*/  LDG.E R14, desc[UR12][R10.64+-0x20] ;  /* 0xffffe00c0a0e7981 */ /* 0x000ea4000c1e1900 */
[----:B--2---:R-:W-:-:S05]  /*0250*/  FFMA R13, R14, R13, R5 ;  /* 0x0000000d0e0d7223 */ /* 0x004fca0000000005 */
[----:B------:R1:W-:Y:S04]  /*0260*/  STG.E desc[UR12][R2.64], R13 ;  /* 0x0000000d02007986 */ /* 0x0003e8000c10190c */
[----:B------:R-:W2:Y:S04]  /*0270*/  LDG.E R14, desc[UR12][R10.64+-0x1c] ;  /* 0xffffe40c0a0e7981 */ /* 0x000ea8000c1e1900 */
[----:B----4-:R-:W2:Y:S02]  /*0280*/  LDG.E R5, desc[UR12][R8.64+-0x1c] ;  /* 0xffffe40c08057981 */ /* 0x010ea4000c1e1900 */
[----:B--2---:R-:W-:-:S05]  /*0290*/  FFMA R5, R14, R5, R13 ;  /* 0x000000050e057223 */ /* 0x004fca000000000d */
[----:B------:R2:W-:Y:S04]  /*02a0*/  STG.E desc[UR12][R2.64], R5 ;  /* 0x0000000502007986 */ /* 0x0005e8000c10190c */
[----:B------:R-:W3:Y:S04]  /*02b0*/  LDG.E R14, desc[UR12][R10.64+-0x18] ;  /* 0xffffe80c0a0e7981 */ /* 0x000ee8000c1e1900 */
[----:B------:R-:W3:Y:S02]  /*02c0*/  LDG.E R15, desc[UR12][R8.64+-0x18] ;  /* 0xffffe80c080f7981 */ /* 0x000ee4000c1e1900 */
[----:B---3--:R-:W-:-:S05]  /*02d0*/  FFMA R15, R14, R15, R5 ;  /* 0x0000000f0e0f7223 */ /* 0x008fca0000000005 */
[----:B------:R3:W-:Y:S04]  /*02e0*/  STG.E desc[UR12][R2.64], R15 ;  /* 0x0000000f02007986 */ /* 0x0007e8000c10190c */
[----:B------:R-:W1:Y:S04]  /*02f0*/  LDG.E R14, desc[UR12][R10.64+-0x14] ;  /* 0xffffec0c0a0e7981 */ /* 0x000e68000c1e1900 */
[----:B------:R-:W1:Y:S02]  /*0300*/  LDG.E R16, desc[UR12][R8.64+-0x14] ;  /* 0xffffec0c08107981 */ /* 0x000e64000c1e1900 */
[----:B-1----:R-:W-:-:S05]  /*0310*/  FFMA R13, R14, R16, R15 ;  /* 0x000000100e0d7223 */ /* 0x002fca000000000f */
[----:B------:R1:W-:Y:S04]  /*0320*/  STG.E desc[UR12][R2.64], R13 ;  /* 0x0000000d02007986 */ /* 0x0003e8000c10190c */
[----:B------:R-:W2:Y:S04]  /*0330*/  LDG.E R14, desc[UR12][R10.64+-0x10] ;  /* 0xfffff00c0a0e7981 */ /* 0x000ea8000c1e1900 */
[----:B------:R-:W2:Y:S02]  /*0340*/  LDG.E R16, desc[UR12][R8.64+-0x10] ;  /* 0xfffff00c08107981 */ /* 0x000ea4000c1e1900 */
        /* <DEDUP_REMOVED lines=34> */
[----:B------:R-:W4:Y:S04]  /*0570*/  LDG.E R14, desc[UR12][R10.64+0x14] ;  /* 0x0000140c0a0e7981 */ /* 0x000f28000c1e1900 */
[----:B------:R-:W4:Y:S02]  /*0580*/  LDG.E R16, desc[UR12][R8.64+0x14] ;  /* 0x0000140c08107981 */ /* 0x000f24000c1e1900 */
[----:B----4-:R-:W-:-:S05]  /*0590*/  FFMA R19, R14, R16, R13 ;  /* 0x000000100e137223 */ /* 0x010fca000000000d */
[----:B------:R4:W-:Y:S04]  /*05a0*/  STG.E desc[UR12][R2.64], R19 ;  /* 0x0000001302007986 */ /* 0x0009e8000c10190c */
[----:B------:R-:W3:Y:S04]  /*05b0*/  LDG.E R14, desc[UR12][R10.64+0x18] ;  /* 0x0000180c0a0e7981 */ /* 0x000ee8000c1e1900 */
[----:B--2---:R-:W3:Y:S01]  /*05c0*/  LDG.E R5, desc[UR12][R8.64+0x18] ;  /* 0x0000180c08057981 */ /* 0x004ee2000c1e1900 */
[----:B------:R-:W-:Y:S01]  /*05d0*/  IADD3 R6, PT, PT, R6, 0x10, RZ ;  /* 0x0000001006067810 */ /* 0x000fe20007ffe0ff */
[----:B---3--:R-:W-:-:S05]  /*05e0*/  FFMA R15, R14, R5, R19 ;  /* 0x000000050e0f7223 */ /* 0x008fca0000000013 */
[----:B------:R4:W-:Y:S04]  /*05f0*/  STG.E desc[UR12][R2.64], R15 ;  /* 0x0000000f02007986 */ /* 0x0009e8000c10190c */
[----:B------:R-:W2:Y:S04]  /*0600*/  LDG.E R14, desc[UR12][R10.64+0x1c] ;  /* 0x00001c0c0a0e7981 */ /* 0x000ea8000c1e1900 */
[----:B------:R-:W2:Y:S01]  /*0610*/  LDG.E R5, desc[UR12][R8.64+0x1c] ;  /* 0x00001c0c08057981 */ /* 0x000ea2000c1e1900 */
[----:B------:R-:W-:Y:S02]  /*0620*/  ISETP.NE.AND P1, PT, R6, RZ, PT ;  /* 0x000000ff0600720c */ /* 0x000fe40003f25270 */
[----:B-1----:R-:W-:-:S02]  /*0630*/  IADD3 R13, P2, PT, R8, 0x40, RZ ;  /* 0x00000040080d7810 */ /* 0x002fc40007f5e0ff */
[----:B------:R-:W-:Y:S01]  /*0640*/  IADD3 R12, PT, PT, R12, 0x10, RZ ;  /* 0x000000100c0c7810 */ /* 0x000fe20007ffe0ff */
[----:B--2---:R-:W-:Y:S01]  /*0650*/  FFMA R5, R14, R5, R15 ;  /* 0x000000050e057223 */ /* 0x004fe2000000000f */
[----:B------:R-:W-:-:S04]  /*0660*/  IADD3.X R14, PT, PT, RZ, R9, RZ, P2, !PT ;  /* 0x00000009ff0e7210 */ /* 0x000fc800017fe4ff */
[----:B------:R4:W-:Y:S03]  /*0670*/  STG.E desc[UR12][R2.64], R5 ;  /* 0x0000000502007986 */ /* 0x0009e6000c10190c */
[----:B------:R-:W-:Y:S05]  /*0680*/  @P1 BRA `(.L_x_1) ;  /* 0xfffffff800d41947 */ /* 0x000fea000383ffff */
.L_x_0:
[----:B------:R-:W-:Y:S05]  /*0690*/  @!P0 EXIT ;  /* 0x000000000000894d */ /* 0x000fea0003800000 */
[----:B------:R-:W-:Y:S02]  /*06a0*/  ISETP.GE.U32.AND P0, PT, R17, 0x8, PT ;  /* 0x000000081100780c */ /* 0x000fe40003f06070 */
[----:B------:R-:W-:-:S04]  /*06b0*/  LOP3.LUT R14, R4, 0x7, RZ, 0xc0, !PT ;  /* 0x00000007040e7812 */ /* 0x000fc800078ec0ff */
[----:B------:R-:W-:-:S07]  /*06c0*/  ISETP.NE.AND P1, PT, R14, RZ, PT ;  /* 0x000000ff0e00720c */ /* 0x000fce0003f25270 */
[----:B------:R-:W-:Y:S06]  /*06d0*/  @!P0 BRA `(.L_x_2) ;  /* 0x0000000000988947 */ /* 0x000fec0003800000 */
[----:B------:R-:W1:Y:S01]  /*06e0*/  LDC.64 R8, c[0x0][0x380] ;  /* 0x0000e000ff087b82 */ /* 0x000e620000000a00 */
[----:B------:R-:W-:-:S07]  /*06f0*/  IADD3 R13, PT, PT, R0, R7, RZ ;  /* 0x00000007000d7210 */ /* 0x000fce0007ffe0ff */
[----:B------:R-:W2:Y:S01]  /*0700*/  LDC.64 R10, c[0x0][0x388] ;  /* 0x0000e200ff0a7b82 */ /* 0x000ea20000000a00 */
[----:B-1----:R-:W-:-:S05]  /*0710*/  IMAD.WIDE R8, R13, 0x4, R8 ;  /* 0x000000040d087825 */ /* 0x002fca00078e0208 */
[----:B------:R-:W4:Y:S01]  /*0720*/  LDG.E R6, desc[UR12][R8.64] ;  /* 0x0000000c08067981 */ /* 0x000f22000c1e1900 */
[----:B--2---:R-:W-:-:S05]  /*0730*/  IMAD.WIDE.U32 R10, R7, 0x4, R10 ;  /* 0x00000004070a7825 */ /* 0x004fca00078e000a */
[----:B------:R-:W4:Y:S02]  /*0740*/  LDG.E R12, desc[UR12][R10.64] ;  /* 0x0000000c0a0c7981 */ /* 0x000f24000c1e1900 */
[----:B----4-:R-:W-:-:S05]  /*0750*/  FFMA R5, R6, R12, R5 ;  /* 0x0000000c06057223 */ /* 0x010fca0000000005 */
        /* <DEDUP_REMOVED lines=21> */
[----:B------:R-:W3:Y:S04]  /*08b0*/  LDG.E R6, desc[UR12][R8.64+0x18] ;  /* 0x0000180c08067981 */ /* 0x000ee8000c1e1900 */
[----:B------:R-:W3:Y:S02]  /*08c0*/  LDG.E R12, desc[UR12][R10.64+0x18] ;  /* 0x0000180c0a0c7981 */ /* 0x000ee4000c1e1900 */
[----:B---3--:R-:W-:-:S05]  /*08d0*/  FFMA R17, R6, R12, R15 ;  /* 0x0000000c06117223 */ /* 0x008fca000000000f */
[----:B------:R2:W-:Y:S04]  /*08e0*/  STG.E desc[UR12][R2.64], R17 ;  /* 0x0000001102007986 */ /* 0x0005e8000c10190c */
[----:B------:R-:W3:Y:S04]  /*08f0*/  LDG.E R6, desc[UR12][R8.64+0x1c] ;  /* 0x00001c0c08067981 */ /* 0x000ee8000c1e1900 */
[----:B-1----:R-:W3:Y:S01]  /*0900*/  LDG.E R5, desc[UR12][R10.64+0x1c] ;  /* 0x00001c0c0a057981 */ /* 0x002ee2000c1e1900 */
[----:B------:R-:W-:Y:S01]  /*0910*/  IADD3 R7, PT, PT, R7, 0x8, RZ ;  /* 0x0000000807077810 */ /* 0x000fe20007ffe0ff */
[----:B---3--:R-:W-:-:S05]  /*0920*/  FFMA R5, R6, R5, R17 ;  /* 0x0000000506057223 */ /* 0x008fca0000000011 */
[----:B------:R2:W-:Y:S02]  /*0930*/  STG.E desc[UR12][R2.64], R5 ;  /* 0x0000000502007986 */ /* 0x0005e4000c10190c */
.L_x_2:
[----:B------:R-:W-:Y:S05]  /*0940*/  @!P1 EXIT ;  /* 0x000000000000994d */ /* 0x000fea0003800000 */
[----:B------:R-:W-:Y:S02]  /*0950*/  ISETP.GE.U32.AND P0, PT, R14, 0x4, PT ;  /* 0x000000040e00780c */ /* 0x000fe40003f06070 */
[----:B------:R-:W-:-:S04]  /*0960*/  LOP3.LUT R4, R4, 0x3, RZ, 0xc0, !PT ;  /* 0x0000000304047812 */ /* 0x000fc800078ec0ff */
[----:B------:R-:W-:-:S07]  /*0970*/  ISETP.NE.AND P1, PT, R4, RZ, PT ;  /* 0x000000ff0400720c */ /* 0x000fce0003f25270 */
[----:B------:R-:W-:Y:S06]  /*0980*/  @!P0 BRA `(.L_x_3) ;  /* 0x0000000000588947 */ /* 0x000fec0003800000 */
[----:B------:R-:W1:Y:S01]  /*0990*/  LDC.64 R8, c[0x0][0x380] ;  /* 0x0000e000ff087b82 */ /* 0x000e620000000a00 */
[----:B--2---:R-:W-:-:S07]  /*09a0*/  IADD3 R13, PT, PT, R0, R7, RZ ;  /* 0x00000007000d7210 */ /* 0x004fce0007ffe0ff */
        /* <DEDUP_REMOVED lines=11> */
[----:B------:R-:W2:Y:S04]  /*0a60*/  LDG.E R6, desc[UR12][R8.64+0x8] ;  /* 0x0000080c08067981 */ /* 0x000ea8000c1e1900 */
[----:B------:R-:W2:Y:S02]  /*0a70*/  LDG.E R12, desc[UR12][R10.64+0x8] ;  /* 0x0000080c0a0c7981 */ /* 0x000ea4000c1e1900 */
[----:B--2---:R-:W-:-:S05]  /*0a80*/  FFMA R15, R6, R12, R13 ;  /* 0x0000000c060f7223 */ /* 0x004fca000000000d */
[----:B------:R3:W-:Y:S04]  /*0a90*/  STG.E desc[UR12][R2.64], R15 ;  /* 0x0000000f02007986 */ /* 0x0007e8000c10190c */
[----:B------:R-:W1:Y:S04]  /*0aa0*/  LDG.E R6, desc[UR12][R8.64+0xc] ;  /* 0x00000c0c08067981 */ /* 0x000e68000c1e1900 */
[----:B------:R-:W1:Y:S01]  /*0ab0*/  LDG.E R12, desc[UR12][R10.64+0xc] ;  /* 0x00000c0c0a0c7981 */ /* 0x000e62000c1e1900 */
[----:B------:R-:W-:Y:S01]  /*0ac0*/  IADD3 R7, PT, PT, R7, 0x4, RZ ;  /* 0x0000000407077810 */ /* 0x000fe20007ffe0ff */
[----:B-1----:R-:W-:-:S05]  /*0ad0*/  FFMA R5, R6, R12, R15 ;  /* 0x0000000c06057223 */ /* 0x002fca000000000f */
[----:B------:R3:W-:Y:S02]  /*0ae0*/  STG.E desc[UR12][R2.64], R5 ;  /* 0x0000000502007986 */ /* 0x0007e4000c10190c */
.L_x_3:
[----:B------:R-:W-:Y:S05]  /*0af0*/  @!P1 EXIT ;  /* 0x000000000000994d */ /* 0x000fea0003800000 */
[----:B------:R-:W1:Y:S01]  /*0b00*/  LDC.64 R10, c[0x0][0x388] ;  /* 0x0000e200ff0a7b82 */ /* 0x000e620000000a00 */
[----:B--23--:R-:W-:Y:S02]  /*0b10*/  IADD3 R13, PT, PT, R0, R7, RZ ;  /* 0x00000007000d7210 */ /* 0x00cfe40007ffe0ff */
[----:B------:R-:W-:-:S05]  /*0b20*/  IADD3 R4, PT, PT, -R4, RZ, RZ ;  /* 0x000000ff04047210 */ /* 0x000fca0007ffe1ff */
[----:B------:R-:W2:Y:S01]  /*0b30*/  LDC.64 R8, c[0x0][0x380] ;  /* 0x0000e000ff087b82 */ /* 0x000ea20000000a00 */
[----:B-1----:R-:W-:-:S07]  /*0b40*/  IMAD.WIDE.U32 R10, R7, 0x4, R10 ;  /* 0x00000004070a7825 */ /* 0x002fce00078e000a */
.L_x_4:
[----:B--2---:R-:W-:Y:S01]  /*0b50*/  IMAD.WIDE R6, R13, 0x4, R8 ;  /* 0x000000040d067825 */ /* 0x004fe200078e0208 */
[----:B-1----:R1:W4:Y:S05]  /*0b60*/  LDG.E R0, desc[UR12][R10.64] ;  /* 0x0000000c0a007981 */ /* 0x00232a000c1e1900 */
[----:B------:R-:W4:Y:S01]  /*0b70*/  LDG.E R6, desc[UR12][R6.64] ;  /* 0x0000000c06067981 */ /* 0x000f22000c1e1900 */
[----:B------:R-:W-:-:S04]  /*0b80*/  IADD3 R4, PT, PT, R4, 0x1, RZ ;  /* 0x0000000104047810 */ /* 0x000fc80007ffe0ff */
[----:B------:R-:W-:Y:S02]  /*0b90*/  ISETP.NE.AND P0, PT, R4, RZ, PT ;  /* 0x000000ff0400720c */ /* 0x000fe40003f05270 */
[----:B-1----:R-:W-:Y:S02]  /*0ba0*/  IADD3 R10, P1, PT, R10, 0x4, RZ ;  /* 0x000000040a0a7810 */ /* 0x002fe40007f3e0ff */
[----:B------:R-:W-:Y:S02]  /*0bb0*/  IADD3 R13, PT, PT, R13, 0x1, RZ ;  /* 0x000000010d0d7810 */ /* 0x000fe40007ffe0ff */
[----:B------:R-:W-:Y:S01]  /*0bc0*/  IADD3.X R11, PT, PT, RZ, R11, RZ, P1, !PT ;  /* 0x0000000bff0b7210 */ /* 0x000fe20000ffe4ff */
[----:B----4-:R-:W-:-:S05]  /*0bd0*/  FFMA R5, R6, R0, R5 ;  /* 0x0000000006057223 */ /* 0x010fca0000000005 */
[----:B------:R1:W-:Y:S01]  /*0be0*/  STG.E desc[UR12][R2.64], R5 ;  /* 0x0000000502007986 */ /* 0x0003e2000c10190c */
[----:B------:R-:W-:Y:S05]  /*0bf0*/  @P0 BRA `(.L_x_4) ;  /* 0xfffffffc00d40947 */ /* 0x000fea000383ffff */
[----:B------:R-:W-:Y:S05]  /*0c00*/  EXIT ;  /* 0x000000000000794d */ /* 0x000fea0003800000 */
.L_x_5:
[----:B------:R-:W-:-:S00]  /*0c10*/  BRA `(.L_x_5) ;  /* 0xfffffffc00fc7947 */ /* 0x000fc0000383ffff */
[----:B------:R-:W-:-:S00]  /*0c20*/  NOP ;  /* 0x0000000000007918 */ /* 0x000fc00000000000 */
        /* <DEDUP_REMOVED lines=13> */
.L_x_6:


//--------------------- .nv.shared.reserved.0     --------------------------
	.section	.nv.shared.reserved.0,"aw",@nobits
	.weak		__nv_reservedSMEM_offset_0_alias
	.size		__nv_reservedSMEM_offset_0_alias, 0, 64
	.other		__nv_reservedSMEM_offset_0_alias,@"STO_CUDA_RESERVED_SHARED STV_DEFAULT"
__nv_reservedSMEM_offset_0_alias:
	.zero		0
	.zero		64


//--------------------- .nv.constant0._Z10ArrVectMulPfS_S_i --------------------------
	.section	.nv.constant0._Z10ArrVectMulPfS_S_i,"a",@progbits
	.sectionflags	@""
	.align	4
.nv.constant0._Z10ArrVectMulPfS_S_i:
	.zero		924


//--------------------- SYMBOLS --------------------------

	.type		.nv.reservedSmem.offset0,@object
	.size		.nv.reservedSmem.offset0,0x4
